//
// Generated by NVIDIA NVVM Compiler
//
// Compiler Build ID: CL-36424714
// Cuda compilation tools, release 13.0, V13.0.88
// Based on NVVM 20.0.0
//

.version 9.0
.target sm_100
.address_size 64

	// .globl	_Z13cuda_add_impllPfPKfS1_

.visible .entry _Z13cuda_add_impllPfPKfS1_(
	.param .u64 _Z13cuda_add_impllPfPKfS1__param_0,
	.param .u64 .ptr .align 1 _Z13cuda_add_impllPfPKfS1__param_1,
	.param .u64 .ptr .align 1 _Z13cuda_add_impllPfPKfS1__param_2,
	.param .u64 .ptr .align 1 _Z13cuda_add_impllPfPKfS1__param_3
)
{
	.reg .pred 	%p<2>;
	.reg .b32 	%r<2>;
	.reg .b32 	%f<4>;
	.reg .b64 	%rd<13>;

	ld.param.u64 	%rd5, [_Z13cuda_add_impllPfPKfS1__param_0];
	ld.param.u64 	%rd2, [_Z13cuda_add_impllPfPKfS1__param_1];
	ld.param.u64 	%rd3, [_Z13cuda_add_impllPfPKfS1__param_2];
	ld.param.u64 	%rd4, [_Z13cuda_add_impllPfPKfS1__param_3];
	mov.u32 	%r1, %tid.x;
	cvt.u64.u32 	%rd1, %r1;
	setp.le.s64 	%p1, %rd5, %rd1;
	@%p1 bra 	$L__BB0_2;
	cvta.to.global.u64 	%rd6, %rd4;
	cvta.to.global.u64 	%rd7, %rd3;
	cvta.to.global.u64 	%rd8, %rd2;
	shl.b64 	%rd9, %rd1, 2;
	add.s64 	%rd10, %rd6, %rd9;
	ld.global.f32 	%f1, [%rd10];
	add.s64 	%rd11, %rd7, %rd9;
	ld.global.f32 	%f2, [%rd11];
	add.f32 	%f3, %f1, %f2;
	add.s64 	%rd12, %rd8, %rd9;
	st.global.f32 	[%rd12], %f3;
$L__BB0_2:
	ret;

}


// ===== COMPILED SASS (sm_100) =====

	.target	sm_100

	.elftype	@"ET_EXEC"


//--------------------- .note.nv.tkinfo           --------------------------
	.section	.note.nv.tkinfo,"",@"SHT_NOTE"
	.sectionflags	@"SHF_NOTE_NV_TKINFO"
	.tkinfo
        /*0018*/ 	.word	0x00000002
        /*0030*/ 	.string	""
        /*0030*/ 	.string	"ptxas"
        /*0030*/ 	.string	"Cuda compilation tools, release 13.0, V13.0.88"
        /*0030*/ 	.string	"Build cuda_13.0.r13.0/compiler.36424714_0"
        /*0030*/ 	.string	"-arch sm_100 -m 64 "



//--------------------- .note.nv.cuinfo           --------------------------
	.section	.note.nv.cuinfo,"",@"SHT_NOTE"
	.sectionflags	@"SHF_NOTE_NV_CUINFO"
        /*0018*/ 	.short	0x0002
        /*001a*/ 	.short	0x0064
        /*001c*/ 	.short	0x0082
	.zero		2


//--------------------- .nv.info                  --------------------------
	.section	.nv.info,"",@"SHT_CUDA_INFO"
	.align	4


	//----- nvinfo : EIATTR_REGCOUNT
	.align		4
        /*0000*/ 	.byte	0x04, 0x2f
        /*0002*/ 	.short	(.L_1 - .L_0)
	.align		4
.L_0:
        /*0004*/ 	.word	index@(_Z13cuda_add_impllPfPKfS1_)
        /*0008*/ 	.word	0x0000000c


	//----- nvinfo : EIATTR_FRAME_SIZE
	.align		4
.L_1:
        /*000c*/ 	.byte	0x04, 0x11
        /*000e*/ 	.short	(.L_3 - .L_2)
	.align		4
.L_2:
        /*0010*/ 	.word	index@(_Z13cuda_add_impllPfPKfS1_)
        /*0014*/ 	.word	0x00000000


	//----- nvinfo : EIATTR_MIN_STACK_SIZE
	.align		4
.L_3:
        /*0018*/ 	.byte	0x04, 0x12
        /*001a*/ 	.short	(.L_5 - .L_4)
	.align		4
.L_4:
        /*001c*/ 	.word	index@(_Z13cuda_add_impllPfPKfS1_)
        /*0020*/ 	.word	0x00000000
.L_5:


//--------------------- .nv.compat                --------------------------
	.section	.nv.compat,"",@"SHT_CUDA_COMPAT_INFO"
	.align	4
        /*0000*/ 	.byte	0x02, 0x09, 0x00, 0x00, 0x02, 0x02, 0x01, 0x00, 0x02, 0x05, 0x05, 0x00, 0x03, 0x07, 0x01, 0x01
        /*0010*/ 	.byte	0x02, 0x03, 0x00, 0x00, 0x02, 0x06, 0x01, 0x00, 0x04, 0x0b, 0x08, 0x00, 0x09, 0x00, 0x00, 0x00
        /*0020*/ 	.byte	0x00, 0x00, 0x00, 0x00


//--------------------- .nv.info._Z13cuda_add_impllPfPKfS1_ --------------------------
	.section	.nv.info._Z13cuda_add_impllPfPKfS1_,"",@"SHT_CUDA_INFO"
	.sectionflags	@""
	.align	4


	//----- nvinfo : EIATTR_CUDA_API_VERSION
	.align		4
        /*0000*/ 	.byte	0x04, 0x37
        /*0002*/ 	.short	(.L_7 - .L_6)
.L_6:
        /*0004*/ 	.word	0x00000082


	//----- nvinfo : EIATTR_KPARAM_INFO
	.align		4
.L_7:
        /*0008*/ 	.byte	0x04, 0x17
        /*000a*/ 	.short	(.L_9 - .L_8)
.L_8:
        /*000c*/ 	.word	0x00000000
        /*0010*/ 	.short	0x0003
        /*0012*/ 	.short	0x0018
        /*0014*/ 	.byte	0x00, 0xf5, 0x21, 0x00


	//----- nvinfo : EIATTR_KPARAM_INFO
	.align		4
.L_9:
        /*0018*/ 	.byte	0x04, 0x17
        /*001a*/ 	.short	(.L_11 - .L_10)
.L_10:
        /*001c*/ 	.word	0x00000000
        /*0020*/ 	.short	0x0002
        /*0022*/ 	.short	0x0010
        /*0024*/ 	.byte	0x00, 0xf5, 0x21, 0x00


	//----- nvinfo : EIATTR_KPARAM_INFO
	.align		4
.L_11:
        /*0028*/ 	.byte	0x04, 0x17
        /*002a*/ 	.short	(.L_13 - .L_12)
.L_12:
        /*002c*/ 	.word	0x00000000
        /*0030*/ 	.short	0x0001
        /*0032*/ 	.short	0x0008
        /*0034*/ 	.byte	0x00, 0xf5, 0x21, 0x00


	//----- nvinfo : EIATTR_KPARAM_INFO
	.align		4
.L_13:
        /*0038*/ 	.byte	0x04, 0x17
        /*003a*/ 	.short	(.L_15 - .L_14)
.L_14:
        /*003c*/ 	.word	0x00000000
        /*0040*/ 	.short	0x0000
        /*0042*/ 	.short	0x0000
        /*0044*/ 	.byte	0x00, 0xf0, 0x21, 0x00


	//----- nvinfo : EIATTR_SPARSE_MMA_MASK
	.align		4
.L_15:
        /*0048*/ 	.byte	0x03, 0x50
        /*004a*/ 	.short	0x0000


	//----- nvinfo : EIATTR_MAXREG_COUNT
	.align		4
        /*004c*/ 	.byte	0x03, 0x1b
        /*004e*/ 	.short	0x00ff


	//----- nvinfo : EIATTR_MERCURY_ISA_VERSION
	.align		4
        /*0050*/ 	.byte	0x03, 0x5f
        /*0052*/ 	.short	0x0101


	//----- nvinfo : EIATTR_VRC_CTA_INIT_COUNT
	.align		4
        /*0054*/ 	.byte	0x02, 0x4a
	.zero		1
	.zero		1


	//----- nvinfo : EIATTR_EXIT_INSTR_OFFSETS
	.align		4
        /*0058*/ 	.byte	0x04, 0x1c
        /*005a*/ 	.short	(.L_17 - .L_16)


	//   ....[0]....
.L_16:
        /*005c*/ 	.word	0x00000050


	//   ....[1]....
        /*0060*/ 	.word	0x00000150


	//----- nvinfo : EIATTR_CBANK_PARAM_SIZE
	.align		4
.L_17:
        /*0064*/ 	.byte	0x03, 0x19
        /*0066*/ 	.short	0x0020


	//----- nvinfo : EIATTR_PARAM_CBANK
	.align		4
        /*0068*/ 	.byte	0x04, 0x0a
        /*006a*/ 	.short	(.L_19 - .L_18)
	.align		4
.L_18:
        /*006c*/ 	.word	index@(.nv.constant0._Z13cuda_add_impllPfPKfS1_)
        /*0070*/ 	.short	0x0380
        /*0072*/ 	.short	0x0020


	//----- nvinfo : EIATTR_SW_WAR
	.align		4
.L_19:
        /*0074*/ 	.byte	0x04, 0x36
        /*0076*/ 	.short	(.L_21 - .L_20)
.L_20:
        /*0078*/ 	.word	0x00000008
.L_21:


//--------------------- .nv.callgraph             --------------------------
	.section	.nv.callgraph,"",@"SHT_CUDA_CALLGRAPH"
	.align	4
	.sectionentsize	8
	.align		4
        /*0000*/ 	.word	0x00000000
	.align		4
        /*0004*/ 	.word	0xffffffff
	.align		4
        /*0008*/ 	.word	0x00000000
	.align		4
        /*000c*/ 	.word	0xfffffffe
	.align		4
        /*0010*/ 	.word	0x00000000
	.align		4
        /*0014*/ 	.word	0xfffffffd
	.align		4
        /*0018*/ 	.word	0x00000000
	.align		4
        /*001c*/ 	.word	0xfffffffc


//--------------------- .text._Z13cuda_add_impllPfPKfS1_ --------------------------
	.section	.text._Z13cuda_add_impllPfPKfS1_,"ax",@progbits
	.align	128
        .global         _Z13cuda_add_impllPfPKfS1_
        .type           _Z13cuda_add_impllPfPKfS1_,@function
        .size           _Z13cuda_add_impllPfPKfS1_,(.L_x_1 - _Z13cuda_add_impllPfPKfS1_)
        .other          _Z13cuda_add_impllPfPKfS1_,@"STO_CUDA_ENTRY STV_DEFAULT"
_Z13cuda_add_impllPfPKfS1_:
.text._Z13cuda_add_impllPfPKfS1_:
[----:B------:R-:W-:Y:S01]  /*0000*/  LDC R1, c[0x0][0x37c] ;  /* 0x0000df00ff017b82 */ /* 0x000fe20000000800 */
[----:B------:R-:W0:Y:S01]  /*0010*/  S2R R0, SR_TID.X ;  /* 0x0000000000007919 */ /* 0x000e220000002100 */
[----:B------:R-:W0:Y:S02]  /*0020*/  LDCU.64 UR4, c[0x0][0x380] ;  /* 0x00007000ff0477ac */ /* 0x000e240008000a00 */
[----:B0-----:R-:W-:-:S04]  /*0030*/  ISETP.GE.U32.AND P0, PT, R0, UR4, PT ;  /* 0x0000000400007c0c */ /* 0x001fc8000bf06070 */
[----:B------:R-:W-:-:S13]  /*0040*/  ISETP.GE.AND.EX P0, PT, RZ, UR5, PT, P0 ;  /* 0x00000005ff007c0c */ /* 0x000fda000bf06300 */
[----:B------:R-:W-:Y:S05]  /*0050*/  @P0 EXIT ;  /* 0x000000000000094d */ /* 0x000fea0003800000 */
[----:B------:R-:W0:Y:S01]  /*0060*/  LDCU.128 UR8, c[0x0][0x390] ;  /* 0x00007200ff0877ac */ /* 0x000e220008000c00 */
[----:B------:R-:W-:Y:S01]  /*0070*/  IMAD.SHL.U32 R6, R0, 0x4, RZ ;  /* 0x0000000400067824 */ /* 0x000fe200078e00ff */
[----:B------:R-:W-:Y:S01]  /*0080*/  SHF.R.U32.HI R0, RZ, 0x1e, R0 ;  /* 0x0000001eff007819 */ /* 0x000fe20000011600 */
[----:B------:R-:W1:Y:S01]  /*0090*/  LDCU.64 UR4, c[0x0][0x358] ;  /* 0x00006b00ff0477ac */ /* 0x000e620008000a00 */
[----:B------:R-:W2:Y:S02]  /*00a0*/  LDCU.64 UR6, c[0x0][0x388] ;  /* 0x00007100ff0677ac */ /* 0x000ea40008000a00 */
[C---:B0-----:R-:W-:Y:S02]  /*00b0*/  IADD3 R4, P1, PT, R6.reuse, UR8, RZ ;  /* 0x0000000806047c10 */ /* 0x041fe4000ff3e0ff */
[----:B------:R-:W-:Y:S02]  /*00c0*/  IADD3 R2, P0, PT, R6, UR10, RZ ;  /* 0x0000000a06027c10 */ /* 0x000fe4000ff1e0ff */
[----:B------:R-:W-:-:S02]  /*00d0*/  IADD3.X R5, PT, PT, R0, UR9, RZ, P1, !PT ;  /* 0x0000000900057c10 */ /* 0x000fc40008ffe4ff */
[----:B------:R-:W-:-:S04]  /*00e0*/  IADD3.X R3, PT, PT, R0, UR11, RZ, P0, !PT ;  /* 0x0000000b00037c10 */ /* 0x000fc800087fe4ff */
[----:B-1----:R-:W3:Y:S04]  /*00f0*/  LDG.E R5, desc[UR4][R4.64] ;  /* 0x0000000404057981 */ /* 0x002ee8000c1e1900 */
[----:B------:R-:W3:Y:S01]  /*0100*/  LDG.E R2, desc[UR4][R2.64] ;  /* 0x0000000402027981 */ /* 0x000ee2000c1e1900 */
[----:B--2---:R-:W-:-:S04]  /*0110*/  IADD3 R6, P0, PT, R6, UR6, RZ ;  /* 0x0000000606067c10 */ /* 0x004fc8000ff1e0ff */
[----:B------:R-:W-:Y:S01]  /*0120*/  IADD3.X R7, PT, PT, R0, UR7, RZ, P0, !PT ;  /* 0x0000000700077c10 */ /* 0x000fe200087fe4ff */
[----:B---3--:R-:W-:-:S05]  /*0130*/  FADD R9, R2, R5 ;  /* 0x0000000502097221 */ /* 0x008fca0000000000 */
[----:B------:R-:W-:Y:S01]  /*0140*/  STG.E desc[UR4][R6.64], R9 ;  /* 0x0000000906007986 */ /* 0x000fe2000c101904 */
[----:B------:R-:W-:Y:S05]  /*0150*/  EXIT ;  /* 0x000000000000794d */ /* 0x000fea0003800000 */
.L_x_0:
[----:B------:R-:W-:-:S00]  /*0160*/  BRA `(.L_x_0) ;  /* 0xfffffffc00fc7947 */ /* 0x000fc0000383ffff */
[----:B------:R-:W-:-:S00]  /*0170*/  NOP ;  /* 0x0000000000007918 */ /* 0x000fc00000000000 */
        /* <DEDUP_REMOVED lines=8> */
.L_x_1:


//--------------------- .nv.shared.reserved.0     --------------------------
	.section	.nv.shared.reserved.0,"aw",@nobits
	.weak		__nv_reservedSMEM_offset_0_alias
	.size		__nv_reservedSMEM_offset_0_alias, 0, 64
	.other		__nv_reservedSMEM_offset_0_alias,@"STO_CUDA_RESERVED_SHARED STV_DEFAULT"
__nv_reservedSMEM_offset_0_alias:
	.zero		0
	.zero		64


//--------------------- .nv.constant0._Z13cuda_add_impllPfPKfS1_ --------------------------
	.section	.nv.constant0._Z13cuda_add_impllPfPKfS1_,"a",@progbits
	.sectionflags	@""
	.align	4
.nv.constant0._Z13cuda_add_impllPfPKfS1_:
	.zero		928


//--------------------- SYMBOLS --------------------------

	.type		.nv.reservedSmem.offset0,@object
	.size		.nv.reservedSmem.offset0,0x4
